//
// Generated by NVIDIA NVVM Compiler
//
// Compiler Build ID: CL-36424714
// Cuda compilation tools, release 13.0, V13.0.88
// Based on NVVM 20.0.0
//

.version 9.0
.target sm_100
.address_size 64

	// .globl	_Z14cuda_bresenhamiiPsPj

.visible .entry _Z14cuda_bresenhamiiPsPj(
	.param .u32 _Z14cuda_bresenhamiiPsPj_param_0,
	.param .u32 _Z14cuda_bresenhamiiPsPj_param_1,
	.param .u64 .ptr .align 1 _Z14cuda_bresenhamiiPsPj_param_2,
	.param .u64 .ptr .align 1 _Z14cuda_bresenhamiiPsPj_param_3
)
{
	.reg .pred 	%p<17>;
	.reg .b16 	%rs<3>;
	.reg .b32 	%r<61>;
	.reg .b64 	%rd<11>;

	ld.param.u32 	%r29, [_Z14cuda_bresenhamiiPsPj_param_0];
	ld.param.u32 	%r30, [_Z14cuda_bresenhamiiPsPj_param_1];
	ld.param.u64 	%rd4, [_Z14cuda_bresenhamiiPsPj_param_2];
	ld.param.u64 	%rd3, [_Z14cuda_bresenhamiiPsPj_param_3];
	cvta.to.global.u64 	%rd1, %rd4;
	mov.u32 	%r32, %ctaid.x;
	mov.u32 	%r33, %ntid.x;
	mov.u32 	%r34, %tid.x;
	mad.lo.s32 	%r1, %r32, %r33, %r34;
	mov.u32 	%r35, %ctaid.y;
	mov.u32 	%r36, %ntid.y;
	mov.u32 	%r37, %tid.y;
	mad.lo.s32 	%r2, %r35, %r36, %r37;
	add.s32 	%r51, %r2, -100;
	add.s32 	%r4, %r2, 100;
	add.s32 	%r5, %r1, -100;
	add.s32 	%r6, %r1, 100;
	mad.lo.s32 	%r38, %r29, %r1, %r2;
	mul.wide.s32 	%rd5, %r38, 2;
	add.s64 	%rd2, %rd1, %rd5;
	mov.b32 	%r59, 0;
$L__BB0_1:
	setp.lt.s32 	%p1, %r51, 0;
	setp.ge.s32 	%p2, %r51, %r30;
	or.pred  	%p3, %p1, %p2;
	@%p3 bra 	$L__BB0_9;
	sub.s32 	%r39, %r51, %r2;
	abs.s32 	%r9, %r39;
	neg.s32 	%r10, %r9;
	setp.gt.s32 	%p4, %r51, %r2;
	selp.b32 	%r11, 1, -1, %p4;
	mov.u32 	%r53, %r5;
$L__BB0_3:
	setp.lt.s32 	%p5, %r53, 0;
	setp.ge.s32 	%p6, %r53, %r29;
	or.pred  	%p7, %p5, %p6;
	@%p7 bra 	$L__BB0_8;
	ld.global.u16 	%rs1, [%rd2];
	sub.s32 	%r40, %r53, %r1;
	abs.s32 	%r14, %r40;
	setp.gt.s32 	%p8, %r53, %r1;
	selp.b32 	%r15, 1, -1, %p8;
	sub.s32 	%r55, %r14, %r9;
	mov.u32 	%r56, %r2;
	mov.u32 	%r57, %r1;
$L__BB0_5:
	setp.eq.s32 	%p9, %r57, %r53;
	setp.eq.s32 	%p10, %r56, %r51;
	and.pred  	%p11, %p9, %p10;
	mov.b32 	%r58, 1;
	@%p11 bra 	$L__BB0_7;
	shl.b32 	%r43, %r55, 1;
	setp.lt.s32 	%p12, %r43, %r10;
	selp.b32 	%r44, 0, %r15, %p12;
	add.s32 	%r57, %r44, %r57;
	selp.b32 	%r45, 0, %r9, %p12;
	sub.s32 	%r46, %r55, %r45;
	setp.gt.s32 	%p13, %r43, %r14;
	selp.b32 	%r47, 0, %r11, %p13;
	add.s32 	%r56, %r47, %r56;
	selp.b32 	%r48, 0, %r14, %p13;
	add.s32 	%r55, %r46, %r48;
	mad.lo.s32 	%r49, %r57, %r29, %r56;
	mul.wide.s32 	%rd6, %r49, 2;
	add.s64 	%rd7, %rd1, %rd6;
	ld.global.u16 	%rs2, [%rd7];
	setp.le.s16 	%p14, %rs2, %rs1;
	mov.b32 	%r58, 0;
	@%p14 bra 	$L__BB0_5;
$L__BB0_7:
	add.s32 	%r59, %r58, %r59;
$L__BB0_8:
	add.s32 	%r26, %r53, 1;
	setp.lt.s32 	%p15, %r53, %r6;
	mov.u32 	%r53, %r26;
	@%p15 bra 	$L__BB0_3;
$L__BB0_9:
	add.s32 	%r28, %r51, 1;
	setp.lt.s32 	%p16, %r51, %r4;
	mov.u32 	%r51, %r28;
	@%p16 bra 	$L__BB0_1;
	cvta.to.global.u64 	%rd8, %rd3;
	mad.lo.s32 	%r50, %r29, %r2, %r1;
	mul.wide.s32 	%rd9, %r50, 4;
	add.s64 	%rd10, %rd8, %rd9;
	st.global.u32 	[%rd10], %r59;
	ret;

}


// ===== COMPILED SASS (sm_100) =====

	.target	sm_100

	.elftype	@"ET_EXEC"


//--------------------- .note.nv.tkinfo           --------------------------
	.section	.note.nv.tkinfo,"",@"SHT_NOTE"
	.sectionflags	@"SHF_NOTE_NV_TKINFO"
	.tkinfo
        /*0018*/ 	.word	0x00000002
        /*0030*/ 	.string	""
        /*0030*/ 	.string	"ptxas"
        /*0030*/ 	.string	"Cuda compilation tools, release 13.0, V13.0.88"
        /*0030*/ 	.string	"Build cuda_13.0.r13.0/compiler.36424714_0"
        /*0030*/ 	.string	"-arch sm_100 -m 64 "



//--------------------- .note.nv.cuinfo           --------------------------
	.section	.note.nv.cuinfo,"",@"SHT_NOTE"
	.sectionflags	@"SHF_NOTE_NV_CUINFO"
        /*0018*/ 	.short	0x0002
        /*001a*/ 	.short	0x0064
        /*001c*/ 	.short	0x0082
	.zero		2


//--------------------- .nv.info                  --------------------------
	.section	.nv.info,"",@"SHT_CUDA_INFO"
	.align	4


	//----- nvinfo : EIATTR_REGCOUNT
	.align		4
        /*0000*/ 	.byte	0x04, 0x2f
        /*0002*/ 	.short	(.L_1 - .L_0)
	.align		4
.L_0:
        /*0004*/ 	.word	index@(_Z14cuda_bresenhamiiPsPj)
        /*0008*/ 	.word	0x0000001e


	//----- nvinfo : EIATTR_FRAME_SIZE
	.align		4
.L_1:
        /*000c*/ 	.byte	0x04, 0x11
        /*000e*/ 	.short	(.L_3 - .L_2)
	.align		4
.L_2:
        /*0010*/ 	.word	index@(_Z14cuda_bresenhamiiPsPj)
        /*0014*/ 	.word	0x00000000


	//----- nvinfo : EIATTR_MIN_STACK_SIZE
	.align		4
.L_3:
        /*0018*/ 	.byte	0x04, 0x12
        /*001a*/ 	.short	(.L_5 - .L_4)
	.align		4
.L_4:
        /*001c*/ 	.word	index@(_Z14cuda_bresenhamiiPsPj)
        /*0020*/ 	.word	0x00000000
.L_5:


//--------------------- .nv.compat                --------------------------
	.section	.nv.compat,"",@"SHT_CUDA_COMPAT_INFO"
	.align	4
        /*0000*/ 	.byte	0x02, 0x09, 0x00, 0x00, 0x02, 0x02, 0x01, 0x00, 0x02, 0x05, 0x05, 0x00, 0x03, 0x07, 0x01, 0x01
        /*0010*/ 	.byte	0x02, 0x03, 0x00, 0x00, 0x02, 0x06, 0x01, 0x00, 0x04, 0x0b, 0x08, 0x00, 0x09, 0x00, 0x00, 0x00
        /*0020*/ 	.byte	0x00, 0x00, 0x00, 0x00


//--------------------- .nv.info._Z14cuda_bresenhamiiPsPj --------------------------
	.section	.nv.info._Z14cuda_bresenhamiiPsPj,"",@"SHT_CUDA_INFO"
	.sectionflags	@""
	.align	4


	//----- nvinfo : EIATTR_CUDA_API_VERSION
	.align		4
        /*0000*/ 	.byte	0x04, 0x37
        /*0002*/ 	.short	(.L_7 - .L_6)
.L_6:
        /*0004*/ 	.word	0x00000082


	//----- nvinfo : EIATTR_KPARAM_INFO
	.align		4
.L_7:
        /*0008*/ 	.byte	0x04, 0x17
        /*000a*/ 	.short	(.L_9 - .L_8)
.L_8:
        /*000c*/ 	.word	0x00000000
        /*0010*/ 	.short	0x0003
        /*0012*/ 	.short	0x0010
        /*0014*/ 	.byte	0x00, 0xf5, 0x21, 0x00


	//----- nvinfo : EIATTR_KPARAM_INFO
	.align		4
.L_9:
        /*0018*/ 	.byte	0x04, 0x17
        /*001a*/ 	.short	(.L_11 - .L_10)
.L_10:
        /*001c*/ 	.word	0x00000000
        /*0020*/ 	.short	0x0002
        /*0022*/ 	.short	0x0008
        /*0024*/ 	.byte	0x00, 0xf5, 0x21, 0x00


	//----- nvinfo : EIATTR_KPARAM_INFO
	.align		4
.L_11:
        /*0028*/ 	.byte	0x04, 0x17
        /*002a*/ 	.short	(.L_13 - .L_12)
.L_12:
        /*002c*/ 	.word	0x00000000
        /*0030*/ 	.short	0x0001
        /*0032*/ 	.short	0x0004
        /*0034*/ 	.byte	0x00, 0xf0, 0x11, 0x00


	//----- nvinfo : EIATTR_KPARAM_INFO
	.align		4
.L_13:
        /*0038*/ 	.byte	0x04, 0x17
        /*003a*/ 	.short	(.L_15 - .L_14)
.L_14:
        /*003c*/ 	.word	0x00000000
        /*0040*/ 	.short	0x0000
        /*0042*/ 	.short	0x0000
        /*0044*/ 	.byte	0x00, 0xf0, 0x11, 0x00


	//----- nvinfo : EIATTR_SPARSE_MMA_MASK
	.align		4
.L_15:
        /*0048*/ 	.byte	0x03, 0x50
        /*004a*/ 	.short	0x0000


	//----- nvinfo : EIATTR_MAXREG_COUNT
	.align		4
        /*004c*/ 	.byte	0x03, 0x1b
        /*004e*/ 	.short	0x00ff


	//----- nvinfo : EIATTR_MERCURY_ISA_VERSION
	.align		4
        /*0050*/ 	.byte	0x03, 0x5f
        /*0052*/ 	.short	0x0101


	//----- nvinfo : EIATTR_VRC_CTA_INIT_COUNT
	.align		4
        /*0054*/ 	.byte	0x02, 0x4a
	.zero		1
	.zero		1


	//----- nvinfo : EIATTR_EXIT_INSTR_OFFSETS
	.align		4
        /*0058*/ 	.byte	0x04, 0x1c
        /*005a*/ 	.short	(.L_17 - .L_16)


	//   ....[0]....
.L_16:
        /*005c*/ 	.word	0x000005a0


	//----- nvinfo : EIATTR_CRS_STACK_SIZE
	.align		4
.L_17:
        /*0060*/ 	.byte	0x04, 0x1e
        /*0062*/ 	.short	(.L_19 - .L_18)
.L_18:
        /*0064*/ 	.word	0x00000000


	//----- nvinfo : EIATTR_CBANK_PARAM_SIZE
	.align		4
.L_19:
        /*0068*/ 	.byte	0x03, 0x19
        /*006a*/ 	.short	0x0018


	//----- nvinfo : EIATTR_PARAM_CBANK
	.align		4
        /*006c*/ 	.byte	0x04, 0x0a
        /*006e*/ 	.short	(.L_21 - .L_20)
	.align		4
.L_20:
        /*0070*/ 	.word	index@(.nv.constant0._Z14cuda_bresenhamiiPsPj)
        /*0074*/ 	.short	0x0380
        /*0076*/ 	.short	0x0018


	//----- nvinfo : EIATTR_SW_WAR
	.align		4
.L_21:
        /*0078*/ 	.byte	0x04, 0x36
        /*007a*/ 	.short	(.L_23 - .L_22)
.L_22:
        /*007c*/ 	.word	0x00000008
.L_23:


//--------------------- .nv.callgraph             --------------------------
	.section	.nv.callgraph,"",@"SHT_CUDA_CALLGRAPH"
	.align	4
	.sectionentsize	8
	.align		4
        /*0000*/ 	.word	0x00000000
	.align		4
        /*0004*/ 	.word	0xffffffff
	.align		4
        /*0008*/ 	.word	0x00000000
	.align		4
        /*000c*/ 	.word	0xfffffffe
	.align		4
        /*0010*/ 	.word	0x00000000
	.align		4
        /*0014*/ 	.word	0xfffffffd
	.align		4
        /*0018*/ 	.word	0x00000000
	.align		4
        /*001c*/ 	.word	0xfffffffc


//--------------------- .text._Z14cuda_bresenhamiiPsPj --------------------------
	.section	.text._Z14cuda_bresenhamiiPsPj,"ax",@progbits
	.align	128
        .global         _Z14cuda_bresenhamiiPsPj
        .type           _Z14cuda_bresenhamiiPsPj,@function
        .size           _Z14cuda_bresenhamiiPsPj,(.L_x_11 - _Z14cuda_bresenhamiiPsPj)
        .other          _Z14cuda_bresenhamiiPsPj,@"STO_CUDA_ENTRY STV_DEFAULT"
_Z14cuda_bresenhamiiPsPj:
.text._Z14cuda_bresenhamiiPsPj:
[----:B------:R-:W-:Y:S01]  /*0000*/  LDC R1, c[0x0][0x37c] ;  /* 0x0000df00ff017b82 */ /* 0x000fe20000000800 */
[----:B------:R-:W0:Y:S07]  /*0010*/  S2R R0, SR_TID.X ;  /* 0x0000000000007919 */ /* 0x000e2e0000002100 */
[----:B------:R-:W0:Y:S01]  /*0020*/  S2UR UR6, SR_CTAID.X ;  /* 0x00000000000679c3 */ /* 0x000e220000002500 */
[----:B------:R-:W1:Y:S01]  /*0030*/  LDCU UR8, c[0x0][0x380] ;  /* 0x00007000ff0877ac */ /* 0x000e620008000800 */
[----:B------:R-:W-:Y:S01]  /*0040*/  BSSY.RECONVERGENT B0, `(.L_x_0) ;  /* 0x0000050000007945 */ /* 0x000fe20003800200 */
[----:B------:R-:W2:Y:S01]  /*0050*/  S2R R5, SR_TID.Y ;  /* 0x0000000000057919 */ /* 0x000ea20000002200 */
[----:B------:R-:W-:Y:S01]  /*0060*/  IMAD.MOV.U32 R6, RZ, RZ, RZ ;  /* 0x000000ffff067224 */ /* 0x000fe200078e00ff */
[----:B------:R-:W3:Y:S03]  /*0070*/  LDCU.64 UR4, c[0x0][0x358] ;  /* 0x00006b00ff0477ac */ /* 0x000ee60008000a00 */
[----:B------:R-:W0:Y:S08]  /*0080*/  LDC R7, c[0x0][0x360] ;  /* 0x0000d800ff077b82 */ /* 0x000e300000000800 */
[----:B------:R-:W2:Y:S08]  /*0090*/  S2UR UR7, SR_CTAID.Y ;  /* 0x00000000000779c3 */ /* 0x000eb00000002600 */
[----:B------:R-:W2:Y:S08]  /*00a0*/  LDC R4, c[0x0][0x364] ;  /* 0x0000d900ff047b82 */ /* 0x000eb00000000800 */
[----:B------:R-:W4:Y:S01]  /*00b0*/  LDC.64 R2, c[0x0][0x388] ;  /* 0x0000e200ff027b82 */ /* 0x000f220000000a00 */
[----:B0-----:R-:W-:-:S04]  /*00c0*/  IMAD R7, R7, UR6, R0 ;  /* 0x0000000607077c24 */ /* 0x001fc8000f8e0200 */
[C---:B------:R-:W-:Y:S02]  /*00d0*/  VIADD R8, R7.reuse, 0xffffff9c ;  /* 0xffffff9c07087836 */ /* 0x040fe40000000000 */
[C---:B------:R-:W-:Y:S02]  /*00e0*/  VIADD R9, R7.reuse, 0x64 ;  /* 0x0000006407097836 */ /* 0x040fe40000000000 */
[----:B--2---:R-:W-:Y:S01]  /*00f0*/  IMAD R0, R4, UR7, R5 ;  /* 0x0000000704007c24 */ /* 0x004fe2000f8e0205 */
[----:B------:R-:W0:Y:S03]  /*0100*/  LDCU UR7, c[0x0][0x380] ;  /* 0x00007000ff0777ac */ /* 0x000e260008000800 */
[----:B-1----:R-:W-:Y:S02]  /*0110*/  IMAD R5, R7, UR8, R0 ;  /* 0x0000000807057c24 */ /* 0x002fe4000f8e0200 */
[----:B------:R-:W-:-:S02]  /*0120*/  VIADD R11, R0, 0xffffff9c ;  /* 0xffffff9c000b7836 */ /* 0x000fc40000000000 */
[----:B----4-:R-:W-:-:S04]  /*0130*/  IMAD.WIDE R2, R5, 0x2, R2 ;  /* 0x0000000205027825 */ /* 0x010fc800078e0202 */
[----:B---3--:R-:W-:-:S07]  /*0140*/  VIADD R10, R0, 0x64 ;  /* 0x00000064000a7836 */ /* 0x008fce0000000000 */
.L_x_9:
[----:B------:R-:W1:Y:S01]  /*0150*/  LDCU UR6, c[0x0][0x384] ;  /* 0x00007080ff0677ac */ /* 0x000e620008000800 */
[----:B------:R-:W-:Y:S01]  /*0160*/  BSSY.RECONVERGENT B1, `(.L_x_1) ;  /* 0x000003a000017945 */ /* 0x000fe20003800200 */
[----:B-1----:R-:W-:-:S04]  /*0170*/  ISETP.GE.AND P0, PT, R11, UR6, PT ;  /* 0x000000060b007c0c */ /* 0x002fc8000bf06270 */
[----:B------:R-:W-:-:S13]  /*0180*/  ISETP.LT.OR P0, PT, R11, RZ, P0 ;  /* 0x000000ff0b00720c */ /* 0x000fda0000701670 */
[----:B------:R-:W-:Y:S05]  /*0190*/  @P0 BRA `(.L_x_2) ;  /* 0x0000000000d80947 */ /* 0x000fea0003800000 */
[C---:B------:R-:W-:Y:S01]  /*01a0*/  IMAD.IADD R23, R11.reuse, 0x1, -R0 ;  /* 0x000000010b177824 */ /* 0x040fe200078e0a00 */
[----:B------:R-:W-:Y:S01]  /*01b0*/  ISETP.GT.AND P0, PT, R11, R0, PT ;  /* 0x000000000b00720c */ /* 0x000fe20003f04270 */
[----:B------:R-:W-:Y:S01]  /*01c0*/  IMAD.MOV.U32 R13, RZ, RZ, 0x1 ;  /* 0x00000001ff0d7424 */ /* 0x000fe200078e00ff */
[----:B------:R-:W-:Y:S02]  /*01d0*/  MOV R12, R8 ;  /* 0x00000008000c7202 */ /* 0x000fe40000000f00 */
[----:B------:R-:W-:Y:S02]  /*01e0*/  IABS R14, R23 ;  /* 0x00000017000e7213 */ /* 0x000fe40000000000 */
[----:B------:R-:W-:-:S07]  /*01f0*/  SEL R13, R13, 0xffffffff, P0 ;  /* 0xffffffff0d0d7807 */ /* 0x000fce0000000000 */
.L_x_8:
[----:B------:R-:W1:Y:S01]  /*0200*/  LDCU UR6, c[0x0][0x380] ;  /* 0x00007000ff0677ac */ /* 0x000e620008000800 */
[----:B------:R-:W-:Y:S01]  /*0210*/  BSSY.RECONVERGENT B2, `(.L_x_3) ;  /* 0x000002b000027945 */ /* 0x000fe20003800200 */
[----:B-1----:R-:W-:-:S04]  /*0220*/  ISETP.GE.AND P0, PT, R12, UR6, PT ;  /* 0x000000060c007c0c */ /* 0x002fc8000bf06270 */
[----:B------:R-:W-:-:S13]  /*0230*/  ISETP.LT.OR P0, PT, R12, RZ, P0 ;  /* 0x000000ff0c00720c */ /* 0x000fda0000701670 */
[----:B------:R-:W-:Y:S05]  /*0240*/  @P0 BRA `(.L_x_4) ;  /* 0x00000000009c0947 */ /* 0x000fea0003800000 */
[----:B------:R-:W2:Y:S01]  /*0250*/  LDG.E.U16 R4, desc[UR4][R2.64] ;  /* 0x0000000402047981 */ /* 0x000ea2000c1e1500 */
[C-C-:B------:R-:W-:Y:S01]  /*0260*/  IMAD.IADD R15, R12.reuse, 0x1, -R7.reuse ;  /* 0x000000010c0f7824 */ /* 0x140fe200078e0a07 */
[----:B------:R-:W-:Y:S01]  /*0270*/  IABS R22, R23 ;  /* 0x0000001700167213 */ /* 0x000fe20000000000 */
[----:B------:R-:W-:Y:S01]  /*0280*/  IMAD.MOV.U32 R18, RZ, RZ, 0x1 ;  /* 0x00000001ff127424 */ /* 0x000fe200078e00ff */
[----:B------:R-:W-:Y:S01]  /*0290*/  ISETP.GT.AND P0, PT, R12, R7, PT ;  /* 0x000000070c00720c */ /* 0x000fe20003f04270 */
[----:B------:R-:W-:Y:S01]  /*02a0*/  BSSY.RECONVERGENT B3, `(.L_x_5) ;  /* 0x0000020000037945 */ /* 0x000fe20003800200 */
[----:B------:R-:W-:Y:S01]  /*02b0*/  IABS R17, R15 ;  /* 0x0000000f00117213 */ /* 0x000fe20000000000 */
[----:B------:R-:W-:Y:S01]  /*02c0*/  IMAD.MOV.U32 R16, RZ, RZ, R0 ;  /* 0x000000ffff107224 */ /* 0x000fe200078e0000 */
[----:B------:R-:W-:Y:S01]  /*02d0*/  SEL R18, R18, 0xffffffff, P0 ;  /* 0xffffffff12127807 */ /* 0x000fe20000000000 */
[----:B------:R-:W-:Y:S02]  /*02e0*/  IMAD.MOV.U32 R19, RZ, RZ, R7 ;  /* 0x000000ffff137224 */ /* 0x000fe400078e0007 */
[----:B------:R-:W-:Y:S01]  /*02f0*/  IMAD.IADD R21, R17, 0x1, -R22 ;  /* 0x0000000111157824 */ /* 0x000fe200078e0a16 */
[----:B--2---:R-:W-:-:S07]  /*0300*/  PRMT R20, R4, 0x9910, RZ ;  /* 0x0000991004147816 */ /* 0x004fce00000000ff */
.L_x_7:
[----:B------:R-:W-:Y:S01]  /*0310*/  ISETP.NE.AND P0, PT, R16, R11, PT ;  /* 0x0000000b1000720c */ /* 0x000fe20003f05270 */
[----:B------:R-:W-:Y:S01]  /*0320*/  HFMA2 R5, -RZ, RZ, 0, 5.9604644775390625e-08 ;  /* 0x00000001ff057431 */ /* 0x000fe200000001ff */
[----:B------:R-:W-:-:S13]  /*0330*/  ISETP.EQ.AND P1, PT, R19, R12, PT ;  /* 0x0000000c1300720c */ /* 0x000fda0003f22270 */
[----:B------:R-:W-:Y:S05]  /*0340*/  @!P0 BRA P1, `(.L_x_6) ;  /* 0x0000000000548947 */ /* 0x000fea0000800000 */
[----:B------:R-:W-:Y:S01]  /*0350*/  IABS R4, R23 ;  /* 0x0000001700047213 */ /* 0x000fe20000000000 */
[----:B------:R-:W-:Y:S01]  /*0360*/  IMAD.SHL.U32 R22, R21, 0x2, RZ ;  /* 0x0000000215167824 */ /* 0x000fe200078e00ff */
[----:B------:R-:W-:-:S03]  /*0370*/  IABS R27, R15 ;  /* 0x0000000f001b7213 */ /* 0x000fc60000000000 */
[----:B------:R-:W-:Y:S01]  /*0380*/  IMAD.MOV R25, RZ, RZ, -R4 ;  /* 0x000000ffff197224 */ /* 0x000fe200078e0a04 */
[C---:B------:R-:W-:Y:S01]  /*0390*/  ISETP.GT.AND P0, PT, R22.reuse, R27, PT ;  /* 0x0000001b1600720c */ /* 0x040fe20003f04270 */
[----:B------:R-:W1:Y:S03]  /*03a0*/  LDC.64 R4, c[0x0][0x388] ;  /* 0x0000e200ff047b82 */ /* 0x000e660000000a00 */
[----:B------:R-:W-:Y:S02]  /*03b0*/  ISETP.GE.AND P1, PT, R22, R25, PT ;  /* 0x000000191600720c */ /* 0x000fe40003f26270 */
[----:B------:R-:W-:Y:S02]  /*03c0*/  SEL R25, R13, RZ, !P0 ;  /* 0x000000ff0d197207 */ /* 0x000fe40004000000 */
[----:B------:R-:W-:-:S03]  /*03d0*/  SEL R22, R18, RZ, P1 ;  /* 0x000000ff12167207 */ /* 0x000fc60000800000 */
[----:B------:R-:W-:Y:S02]  /*03e0*/  IMAD.IADD R16, R25, 0x1, R16 ;  /* 0x0000000119107824 */ /* 0x000fe400078e0210 */
[----:B------:R-:W-:-:S04]  /*03f0*/  IMAD.IADD R19, R22, 0x1, R19 ;  /* 0x0000000116137824 */ /* 0x000fc800078e0213 */
[----:B0-----:R-:W-:-:S04]  /*0400*/  IMAD R25, R19, UR7, R16 ;  /* 0x0000000713197c24 */ /* 0x001fc8000f8e0210 */
[----:B-1----:R-:W-:-:S06]  /*0410*/  IMAD.WIDE R4, R25, 0x2, R4 ;  /* 0x0000000219047825 */ /* 0x002fcc00078e0204 */
[----:B------:R-:W2:Y:S01]  /*0420*/  LDG.E.U16 R4, desc[UR4][R4.64] ;  /* 0x0000000404047981 */ /* 0x000ea2000c1e1500 */
[----:B------:R-:W-:Y:S02]  /*0430*/  SEL R24, R17, RZ, !P0 ;  /* 0x000000ff11187207 */ /* 0x000fe40004000000 */
[----:B------:R-:W-:-:S04]  /*0440*/  SEL R22, R14, RZ, P1 ;  /* 0x000000ff0e167207 */ /* 0x000fc80000800000 */
[----:B------:R-:W-:Y:S02]  /*0450*/  IADD3 R21, PT, PT, R24, R21, -R22 ;  /* 0x0000001518157210 */ /* 0x000fe40007ffe816 */
[----:B--2---:R-:W-:-:S04]  /*0460*/  PRMT R25, R4, 0x9910, RZ ;  /* 0x0000991004197816 */ /* 0x004fc800000000ff */
[----:B------:R-:W-:-:S13]  /*0470*/  ISETP.GT.AND P2, PT, R25, R20, PT ;  /* 0x000000141900720c */ /* 0x000fda0003f44270 */
[----:B------:R-:W-:Y:S05]  /*0480*/  @!P2 BRA `(.L_x_7) ;  /* 0xfffffffc00a0a947 */ /* 0x000fea000383ffff */
[----:B------:R-:W-:-:S07]  /*0490*/  MOV R5, RZ ;  /* 0x000000ff00057202 */ /* 0x000fce0000000f00 */
.L_x_6:
[----:B0-----:R-:W-:Y:S05]  /*04a0*/  BSYNC.RECONVERGENT B3 ;  /* 0x0000000000037941 */ /* 0x001fea0003800200 */
.L_x_5:
[----:B------:R-:W-:-:S07]  /*04b0*/  IMAD.IADD R6, R6, 0x1, R5 ;  /* 0x0000000106067824 */ /* 0x000fce00078e0205 */
.L_x_4:
[----:B0-----:R-:W-:Y:S05]  /*04c0*/  BSYNC.RECONVERGENT B2 ;  /* 0x0000000000027941 */ /* 0x001fea0003800200 */
.L_x_3:
[C---:B------:R-:W-:Y:S01]  /*04d0*/  ISETP.GE.AND P0, PT, R12.reuse, R9, PT ;  /* 0x000000090c00720c */ /* 0x040fe20003f06270 */
[----:B------:R-:W-:-:S12]  /*04e0*/  VIADD R12, R12, 0x1 ;  /* 0x000000010c0c7836 */ /* 0x000fd80000000000 */
[----:B------:R-:W-:Y:S05]  /*04f0*/  @!P0 BRA `(.L_x_8) ;  /* 0xfffffffc00408947 */ /* 0x000fea000383ffff */
.L_x_2:
[----:B0-----:R-:W-:Y:S05]  /*0500*/  BSYNC.RECONVERGENT B1 ;  /* 0x0000000000017941 */ /* 0x001fea0003800200 */
.L_x_1:
[C---:B------:R-:W-:Y:S01]  /*0510*/  ISETP.GE.AND P0, PT, R11.reuse, R10, PT ;  /* 0x0000000a0b00720c */ /* 0x040fe20003f06270 */
[----:B------:R-:W-:-:S12]  /*0520*/  VIADD R11, R11, 0x1 ;  /* 0x000000010b0b7836 */ /* 0x000fd80000000000 */
[----:B------:R-:W-:Y:S05]  /*0530*/  @!P0 BRA `(.L_x_9) ;  /* 0xfffffffc00048947 */ /* 0x000fea000383ffff */
[----:B------:R-:W-:Y:S05]  /*0540*/  BSYNC.RECONVERGENT B0 ;  /* 0x0000000000007941 */ /* 0x000fea0003800200 */
.L_x_0:
[----:B------:R-:W0:Y:S01]  /*0550*/  LDC.64 R2, c[0x0][0x390] ;  /* 0x0000e400ff027b82 */ /* 0x000e220000000a00 */
[----:B------:R-:W1:Y:S02]  /*0560*/  LDCU UR6, c[0x0][0x380] ;  /* 0x00007000ff0677ac */ /* 0x000e640008000800 */
[----:B-1----:R-:W-:-:S04]  /*0570*/  IMAD R7, R0, UR6, R7 ;  /* 0x0000000600077c24 */ /* 0x002fc8000f8e0207 */
[----:B0-----:R-:W-:-:S05]  /*0580*/  IMAD.WIDE R2, R7, 0x4, R2 ;  /* 0x0000000407027825 */ /* 0x001fca00078e0202 */
[----:B------:R-:W-:Y:S01]  /*0590*/  STG.E desc[UR4][R2.64], R6 ;  /* 0x0000000602007986 */ /* 0x000fe2000c101904 */
[----:B------:R-:W-:Y:S05]  /*05a0*/  EXIT ;  /* 0x000000000000794d */ /* 0x000fea0003800000 */
.L_x_10:
[----:B------:R-:W-:-:S00]  /*05b0*/  BRA `(.L_x_10) ;  /* 0xfffffffc00fc7947 */ /* 0x000fc0000383ffff */
[----:B------:R-:W-:-:S00]  /*05c0*/  NOP ;  /* 0x0000000000007918 */ /* 0x000fc00000000000 */
        /* <DEDUP_REMOVED lines=11> */
.L_x_11:


//--------------------- .nv.shared.reserved.0     --------------------------
	.section	.nv.shared.reserved.0,"aw",@nobits
	.weak		__nv_reservedSMEM_offset_0_alias
	.size		__nv_reservedSMEM_offset_0_alias, 0, 64
	.other		__nv_reservedSMEM_offset_0_alias,@"STO_CUDA_RESERVED_SHARED STV_DEFAULT"
__nv_reservedSMEM_offset_0_alias:
	.zero		0
	.zero		64


//--------------------- .nv.constant0._Z14cuda_bresenhamiiPsPj --------------------------
	.section	.nv.constant0._Z14cuda_bresenhamiiPsPj,"a",@progbits
	.sectionflags	@""
	.align	4
.nv.constant0._Z14cuda_bresenhamiiPsPj:
	.zero		920


//--------------------- SYMBOLS --------------------------

	.type		.nv.reservedSmem.offset0,@object
	.size		.nv.reservedSmem.offset0,0x4
